	.headerflags	@"EF_CUDA_TEXMODE_UNIFIED EF_CUDA_64BIT_ADDRESS EF_CUDA_ACCELERATORS EF_CUDA_SM90 EF_CUDA_VIRTUAL_SM(EF_CUDA_SM90)"
	.elftype	@"ET_EXEC"


//--------------------- .nv.info                  --------------------------
	.section	.nv.info,"",@"SHT_CUDA_INFO"
	.align	4


	//----- nvinfo : EIATTR_REGCOUNT
	.align		4
        /*0000*/ 	.byte	0x04, 0x2f
        /*0002*/ 	.short	(.L_1 - .L_0)
	.align		4
.L_0:
        /*0004*/ 	.word	index@(triton_poi_fused_convolution_relu_9)
        /*0008*/ 	.word	0x0000000c


	//----- nvinfo : EIATTR_MIN_STACK_SIZE
	.align		4
.L_1:
        /*000c*/ 	.byte	0x04, 0x12
        /*000e*/ 	.short	(.L_3 - .L_2)
	.align		4
.L_2:
        /*0010*/ 	.word	index@(triton_poi_fused_convolution_relu_9)
        /*0014*/ 	.word	0x00000000


	//----- nvinfo : EIATTR_FRAME_SIZE
	.align		4
.L_3:
        /*0018*/ 	.byte	0x04, 0x11
        /*001a*/ 	.short	(.L_5 - .L_4)
	.align		4
.L_4:
        /*001c*/ 	.word	index@(triton_poi_fused_convolution_relu_9)
        /*0020*/ 	.word	0x00000000


	//----- nvinfo : EIATTR_MIN_STACK_SIZE
	.align		4
.L_5:
        /*0024*/ 	.byte	0x04, 0x12
        /*0026*/ 	.short	(.L_7 - .L_6)
	.align		4
.L_6:
        /*0028*/ 	.word	index@(triton_poi_fused_convolution_relu_9)
        /*002c*/ 	.word	0x00000000
.L_7:


//--------------------- .nv.info.triton_poi_fused_convolution_relu_9 --------------------------
	.section	.nv.info.triton_poi_fused_convolution_relu_9,"",@"SHT_CUDA_INFO"
	.sectionflags	@""
	.align	4


	//----- nvinfo : EIATTR_CUDA_API_VERSION
	.align		4
        /*0000*/ 	.byte	0x04, 0x37
        /*0002*/ 	.short	(.L_9 - .L_8)
.L_8:
        /*0004*/ 	.word	0x0000007c


	//----- nvinfo : EIATTR_KPARAM_INFO
	.align		4
.L_9:
        /*0008*/ 	.byte	0x04, 0x17
        /*000a*/ 	.short	(.L_11 - .L_10)
.L_10:
        /*000c*/ 	.word	0x00000000
        /*0010*/ 	.short	0x0002
        /*0012*/ 	.short	0x0010
        /*0014*/ 	.byte	0x00, 0xf0, 0x11, 0x00


	//----- nvinfo : EIATTR_KPARAM_INFO
	.align		4
.L_11:
        /*0018*/ 	.byte	0x04, 0x17
        /*001a*/ 	.short	(.L_13 - .L_12)
.L_12:
        /*001c*/ 	.word	0x00000000
        /*0020*/ 	.short	0x0001
        /*0022*/ 	.short	0x0008
        /*0024*/ 	.byte	0x00, 0xf4, 0x21, 0x00


	//----- nvinfo : EIATTR_KPARAM_INFO
	.align		4
.L_13:
        /*0028*/ 	.byte	0x04, 0x17
        /*002a*/ 	.short	(.L_15 - .L_14)
.L_14:
        /*002c*/ 	.word	0x00000000
        /*0030*/ 	.short	0x0000
        /*0032*/ 	.short	0x0000
        /*0034*/ 	.byte	0x00, 0xf4, 0x21, 0x00


	//----- nvinfo : EIATTR_SPARSE_MMA_MASK
	.align		4
.L_15:
        /*0038*/ 	.byte	0x03, 0x50
        /*003a*/ 	.short	0x0000


	//----- nvinfo : EIATTR_MAXREG_COUNT
	.align		4
        /*003c*/ 	.byte	0x03, 0x1b
        /*003e*/ 	.short	0x00ff


	//----- nvinfo : EIATTR_EXIT_INSTR_OFFSETS
	.align		4
        /*0040*/ 	.byte	0x04, 0x1c
        /*0042*/ 	.short	(.L_17 - .L_16)


	//   ....[0]....
.L_16:
        /*0044*/ 	.word	0x00000190


	//----- nvinfo : EIATTR_REQNTID
	.align		4
.L_17:
        /*0048*/ 	.byte	0x04, 0x10
        /*004a*/ 	.short	(.L_19 - .L_18)
.L_18:
        /*004c*/ 	.word	0x00000100
        /*0050*/ 	.word	0x00000001
        /*0054*/ 	.word	0x00000001


	//----- nvinfo : EIATTR_CBANK_PARAM_SIZE
	.align		4
.L_19:
        /*0058*/ 	.byte	0x03, 0x19
        /*005a*/ 	.short	0x0014


	//----- nvinfo : EIATTR_PARAM_CBANK
	.align		4
        /*005c*/ 	.byte	0x04, 0x0a
        /*005e*/ 	.short	(.L_21 - .L_20)
	.align		4
.L_20:
        /*0060*/ 	.word	index@(.nv.constant0.triton_poi_fused_convolution_relu_9)
        /*0064*/ 	.short	0x0210
        /*0066*/ 	.short	0x0014


	//----- nvinfo : EIATTR_SW_WAR
	.align		4
.L_21:
        /*0068*/ 	.byte	0x04, 0x36
        /*006a*/ 	.short	(.L_23 - .L_22)
.L_22:
        /*006c*/ 	.word	0x00000008
.L_23:


//--------------------- .nv.callgraph             --------------------------
	.section	.nv.callgraph,"",@"SHT_CUDA_CALLGRAPH"
	.align	4
	.sectionentsize	8
	.align		4
        /*0000*/ 	.word	0x00000000
	.align		4
        /*0004*/ 	.word	0xffffffff
	.align		4
        /*0008*/ 	.word	0x00000000
	.align		4
        /*000c*/ 	.word	0xfffffffe
	.align		4
        /*0010*/ 	.word	0x00000000
	.align		4
        /*0014*/ 	.word	0xfffffffd
	.align		4
        /*0018*/ 	.word	0x00000000
	.align		4
        /*001c*/ 	.word	0xfffffffc


//--------------------- .text.triton_poi_fused_convolution_relu_9 --------------------------
	.section	.text.triton_poi_fused_convolution_relu_9,"ax",@progbits
	.align	128
        .global         triton_poi_fused_convolution_relu_9
        .type           triton_poi_fused_convolution_relu_9,@function
        .size           triton_poi_fused_convolution_relu_9,(.L_x_1 - triton_poi_fused_convolution_relu_9)
        .other          triton_poi_fused_convolution_relu_9,@"STO_CUDA_ENTRY STV_DEFAULT"
triton_poi_fused_convolution_relu_9:
.text.triton_poi_fused_convolution_relu_9:
[----:B------:R-:W-:Y:S01]  /*0000*/  LDC R1, c[0x0][0x28] ;  /* 0x00000a00ff017b82 */ /* 0x000fe20000000800 */
[----:B------:R-:W1:Y:S07]  /*0010*/  S2R R0, SR_TID.X ;  /* 0x0000000000007919 */ /* 0x000e6e0000002100 */
[----:B------:R-:W2:Y:S01]  /*0020*/  LDC.64 R4, c[0x0][0x218] ;  /* 0x00008600ff047b82 */ /* 0x000ea20000000a00 */
[----:B------:R-:W-:Y:S01]  /*0030*/  ULDC.64 UR4, c[0x0][0x208] ;  /* 0x0000820000047ab9 */ /* 0x000fe20000000a00 */
[----:B------:R-:W3:Y:S06]  /*0040*/  S2R R7, SR_CTAID.X ;  /* 0x0000000000077919 */ /* 0x000eec0000002500 */
[----:B------:R-:W4:Y:S01]  /*0050*/  LDC.64 R2, c[0x0][0x210] ;  /* 0x00008400ff027b82 */ /* 0x000f220000000a00 */
[----:B-1----:R-:W-:Y:S01]  /*0060*/  IMAD.SHL.U32 R0, R0, 0x2, RZ ;  /* 0x0000000200007824 */ /* 0x002fe200078e00ff */
[----:B---3--:R-:W-:-:S04]  /*0070*/  SHF.R.S32.HI R6, RZ, 0x16, R7 ;  /* 0x00000016ff067819 */ /* 0x008fc80000011407 */
[----:B------:R-:W-:-:S05]  /*0080*/  LOP3.LUT R0, R0, 0x1fe, RZ, 0xc0, !PT ;  /* 0x000001fe00007812 */ /* 0x000fca00078ec0ff */
[----:B------:R-:W-:Y:S01]  /*0090*/  IMAD R7, R7, 0x200, R0 ;  /* 0x0000020007077824 */ /* 0x000fe200078e0200 */
[----:B------:R-:W-:-:S03]  /*00a0*/  SGXT R0, R6, 0x1 ;  /* 0x000000010600781a */ /* 0x000fc60000000200 */
[----:B----4-:R-:W-:Y:S01]  /*00b0*/  IMAD.WIDE R2, R7, 0x4, R2 ;  /* 0x0000000407027825 */ /* 0x010fe200078e0202 */
[----:B------:R-:W-:-:S04]  /*00c0*/  LEA.HI R0, R0, R7, RZ, 0x7 ;  /* 0x0000000700007211 */ /* 0x000fc800078f38ff */
[----:B------:R-:W-:-:S05]  /*00d0*/  LOP3.LUT R0, R0, 0xffffff80, RZ, 0xc0, !PT ;  /* 0xffffff8000007812 */ /* 0x000fca00078ec0ff */
[----:B------:R-:W-:Y:S02]  /*00e0*/  IMAD.IADD R9, R7, 0x1, -R0 ;  /* 0x0000000107097824 */ /* 0x000fe400078e0a00 */
[----:B------:R-:W3:Y:S02]  /*00f0*/  LDG.E.64 R6, desc[UR4][R2.64] ;  /* 0x0000000402067981 */ /* 0x000ee4000c1e1b00 */
[----:B--2---:R-:W-:-:S06]  /*0100*/  IMAD.WIDE R4, R9, 0x4, R4 ;  /* 0x0000000409047825 */ /* 0x004fcc00078e0204 */
[----:B------:R-:W3:Y:S02]  /*0110*/  LDG.E.EL.64 R4, desc[UR4][R4.64] ;  /* 0x0000000404047981 */ /* 0x000ee4000c2e1b00 */
[C---:B---3--:R-:W-:Y:S01]  /*0120*/  FSETP.GEU.AND P0, PT, R6.reuse, -R4, PT ;  /* 0x800000040600720b */ /* 0x048fe20003f0e000 */
[----:B------:R-:W-:Y:S01]  /*0130*/  FADD R6, R6, R4 ;  /* 0x0000000406067221 */ /* 0x000fe20000000000 */
[C---:B------:R-:W-:Y:S01]  /*0140*/  FADD R0, R7.reuse, R5 ;  /* 0x0000000507007221 */ /* 0x040fe20000000000 */
[----:B------:R-:W-:-:S03]  /*0150*/  FSETP.GEU.AND P1, PT, R7, -R5, PT ;  /* 0x800000050700720b */ /* 0x000fc60003f2e000 */
[----:B------:R-:W-:Y:S02]  /*0160*/  FSEL R6, R6, RZ, P0 ;  /* 0x000000ff06067208 */ /* 0x000fe40000000000 */
[----:B------:R-:W-:-:S05]  /*0170*/  FSEL R7, R0, RZ, P1 ;  /* 0x000000ff00077208 */ /* 0x000fca0000800000 */
[----:B------:R-:W-:Y:S01]  /*0180*/  STG.E.64 desc[UR4][R2.64], R6 ;  /* 0x0000000602007986 */ /* 0x000fe2000c101b04 */
[----:B------:R-:W-:Y:S05]  /*0190*/  EXIT ;  /* 0x000000000000794d */ /* 0x000fea0003800000 */
.L_x_0:
[----:B------:R-:W-:-:S00]  /*01a0*/  BRA `(.L_x_0) ;  /* 0xfffffffc00fc7947 */ /* 0x000fc0000383ffff */
[----:B------:R-:W-:-:S00]  /*01b0*/  NOP ;  /* 0x0000000000007918 */ /* 0x000fc00000000000 */
        /* <DEDUP_REMOVED lines=12> */
.L_x_1:


//--------------------- .nv.constant0.triton_poi_fused_convolution_relu_9 --------------------------
	.section	.nv.constant0.triton_poi_fused_convolution_relu_9,"a",@progbits
	.sectionflags	@""
	.align	4
.nv.constant0.triton_poi_fused_convolution_relu_9:
	.zero		548
